//
// Generated by NVIDIA NVVM Compiler
//
// Compiler Build ID: CL-36424714
// Cuda compilation tools, release 13.0, V13.0.88
// Based on NVVM 20.0.0
//

.version 9.0
.target sm_100
.address_size 64

	// .globl	placeholder_kernel

.visible .entry placeholder_kernel()
{


	ret;

}


// ===== COMPILED SASS (sm_100) =====

	.target	sm_100

	.elftype	@"ET_EXEC"


//--------------------- .note.nv.tkinfo           --------------------------
	.section	.note.nv.tkinfo,"",@"SHT_NOTE"
	.sectionflags	@"SHF_NOTE_NV_TKINFO"
	.tkinfo
        /*0018*/ 	.word	0x00000002
        /*0030*/ 	.string	""
        /*0030*/ 	.string	"ptxas"
        /*0030*/ 	.string	"Cuda compilation tools, release 13.0, V13.0.88"
        /*0030*/ 	.string	"Build cuda_13.0.r13.0/compiler.36424714_0"
        /*0030*/ 	.string	"-arch sm_100 -m 64 "



//--------------------- .note.nv.cuinfo           --------------------------
	.section	.note.nv.cuinfo,"",@"SHT_NOTE"
	.sectionflags	@"SHF_NOTE_NV_CUINFO"
        /*0018*/ 	.short	0x0002
        /*001a*/ 	.short	0x0064
        /*001c*/ 	.short	0x0082
	.zero		2


//--------------------- .nv.info                  --------------------------
	.section	.nv.info,"",@"SHT_CUDA_INFO"
	.align	4


	//----- nvinfo : EIATTR_REGCOUNT
	.align		4
        /*0000*/ 	.byte	0x04, 0x2f
        /*0002*/ 	.short	(.L_1 - .L_0)
	.align		4
.L_0:
        /*0004*/ 	.word	index@(placeholder_kernel)
        /*0008*/ 	.word	0x00000004


	//----- nvinfo : EIATTR_FRAME_SIZE
	.align		4
.L_1:
        /*000c*/ 	.byte	0x04, 0x11
        /*000e*/ 	.short	(.L_3 - .L_2)
	.align		4
.L_2:
        /*0010*/ 	.word	index@(placeholder_kernel)
        /*0014*/ 	.word	0x00000000


	//----- nvinfo : EIATTR_MIN_STACK_SIZE
	.align		4
.L_3:
        /*0018*/ 	.byte	0x04, 0x12
        /*001a*/ 	.short	(.L_5 - .L_4)
	.align		4
.L_4:
        /*001c*/ 	.word	index@(placeholder_kernel)
        /*0020*/ 	.word	0x00000000
.L_5:


//--------------------- .nv.compat                --------------------------
	.section	.nv.compat,"",@"SHT_CUDA_COMPAT_INFO"
	.align	4
        /*0000*/ 	.byte	0x02, 0x09, 0x00, 0x00, 0x02, 0x02, 0x01, 0x00, 0x02, 0x05, 0x05, 0x00, 0x03, 0x07, 0x01, 0x01
        /*0010*/ 	.byte	0x02, 0x03, 0x00, 0x00, 0x02, 0x06, 0x01, 0x00, 0x04, 0x0b, 0x08, 0x00, 0x09, 0x00, 0x00, 0x00
        /*0020*/ 	.byte	0x00, 0x00, 0x00, 0x00


//--------------------- .nv.info.placeholder_kernel --------------------------
	.section	.nv.info.placeholder_kernel,"",@"SHT_CUDA_INFO"
	.sectionflags	@""
	.align	4


	//----- nvinfo : EIATTR_CUDA_API_VERSION
	.align		4
        /*0000*/ 	.byte	0x04, 0x37
        /*0002*/ 	.short	(.L_7 - .L_6)
.L_6:
        /*0004*/ 	.word	0x00000082


	//----- nvinfo : EIATTR_SPARSE_MMA_MASK
	.align		4
.L_7:
        /*0008*/ 	.byte	0x03, 0x50
        /*000a*/ 	.short	0x0000


	//----- nvinfo : EIATTR_MAXREG_COUNT
	.align		4
        /*000c*/ 	.byte	0x03, 0x1b
        /*000e*/ 	.short	0x00ff


	//----- nvinfo : EIATTR_MERCURY_ISA_VERSION
	.align		4
        /*0010*/ 	.byte	0x03, 0x5f
        /*0012*/ 	.short	0x0101


	//----- nvinfo : EIATTR_VRC_CTA_INIT_COUNT
	.align		4
        /*0014*/ 	.byte	0x02, 0x4a
	.zero		1
	.zero		1


	//----- nvinfo : EIATTR_EXIT_INSTR_OFFSETS
	.align		4
        /*0018*/ 	.byte	0x04, 0x1c
        /*001a*/ 	.short	(.L_9 - .L_8)


	//   ....[0]....
.L_8:
        /*001c*/ 	.word	0x00000010


	//----- nvinfo : EIATTR_SW_WAR
	.align		4
.L_9:
        /*0020*/ 	.byte	0x04, 0x36
        /*0022*/ 	.short	(.L_11 - .L_10)
.L_10:
        /*0024*/ 	.word	0x00000008
.L_11:


//--------------------- .nv.callgraph             --------------------------
	.section	.nv.callgraph,"",@"SHT_CUDA_CALLGRAPH"
	.align	4
	.sectionentsize	8
	.align		4
        /*0000*/ 	.word	0x00000000
	.align		4
        /*0004*/ 	.word	0xffffffff
	.align		4
        /*0008*/ 	.word	0x00000000
	.align		4
        /*000c*/ 	.word	0xfffffffe
	.align		4
        /*0010*/ 	.word	0x00000000
	.align		4
        /*0014*/ 	.word	0xfffffffd
	.align		4
        /*0018*/ 	.word	0x00000000
	.align		4
        /*001c*/ 	.word	0xfffffffc


//--------------------- .text.placeholder_kernel  --------------------------
	.section	.text.placeholder_kernel,"ax",@progbits
	.align	128
        .global         placeholder_kernel
        .type           placeholder_kernel,@function
        .size           placeholder_kernel,(.L_x_1 - placeholder_kernel)
        .other          placeholder_kernel,@"STO_CUDA_ENTRY STV_DEFAULT"
placeholder_kernel:
.text.placeholder_kernel:
[----:B------:R-:W-:Y:S01]  /*0000*/  LDC R1, c[0x0][0x37c] ;  /* 0x0000df00ff017b82 */ /* 0x000fe20000000800 */
[----:B------:R-:W-:Y:S05]  /*0010*/  EXIT ;  /* 0x000000000000794d */ /* 0x000fea0003800000 */
.L_x_0:
[----:B------:R-:W-:-:S00]  /*0020*/  BRA `(.L_x_0) ;  /* 0xfffffffc00fc7947 */ /* 0x000fc0000383ffff */
[----:B------:R-:W-:-:S00]  /*0030*/  NOP ;  /* 0x0000000000007918 */ /* 0x000fc00000000000 */
        /* <DEDUP_REMOVED lines=12> */
.L_x_1:


//--------------------- .nv.shared.reserved.0     --------------------------
	.section	.nv.shared.reserved.0,"aw",@nobits
	.weak		__nv_reservedSMEM_offset_0_alias
	.size		__nv_reservedSMEM_offset_0_alias, 0, 64
	.other		__nv_reservedSMEM_offset_0_alias,@"STO_CUDA_RESERVED_SHARED STV_DEFAULT"
__nv_reservedSMEM_offset_0_alias:
	.zero		0
	.zero		64


//--------------------- .nv.constant0.placeholder_kernel --------------------------
	.section	.nv.constant0.placeholder_kernel,"a",@progbits
	.sectionflags	@""
	.align	4
.nv.constant0.placeholder_kernel:
	.zero		896


//--------------------- SYMBOLS --------------------------

	.type		.nv.reservedSmem.offset0,@object
	.size		.nv.reservedSmem.offset0,0x4
